	.headerflags	@"EF_CUDA_TEXMODE_UNIFIED EF_CUDA_64BIT_ADDRESS EF_CUDA_ACCELERATORS EF_CUDA_SM90 EF_CUDA_VIRTUAL_SM(EF_CUDA_SM90)"
	.elftype	@"ET_EXEC"


//--------------------- .nv.info                  --------------------------
	.section	.nv.info,"",@"SHT_CUDA_INFO"
	.align	4


	//----- nvinfo : EIATTR_REGCOUNT
	.align		4
        /*0000*/ 	.byte	0x04, 0x2f
        /*0002*/ 	.short	(.L_3 - .L_2)
	.align		4
.L_2:
        /*0004*/ 	.word	index@(triton_poi_fused__native_batch_norm_legit_no_training_relu_51)
        /*0008*/ 	.word	0x00000022


	//----- nvinfo : EIATTR_MIN_STACK_SIZE
	.align		4
.L_3:
        /*000c*/ 	.byte	0x04, 0x12
        /*000e*/ 	.short	(.L_5 - .L_4)
	.align		4
.L_4:
        /*0010*/ 	.word	index@(triton_poi_fused__native_batch_norm_legit_no_training_relu_51)
        /*0014*/ 	.word	0x00000000


	//----- nvinfo : EIATTR_FRAME_SIZE
	.align		4
.L_5:
        /*0018*/ 	.byte	0x04, 0x11
        /*001a*/ 	.short	(.L_7 - .L_6)
	.align		4
.L_6:
        /*001c*/ 	.word	index@(triton_poi_fused__native_batch_norm_legit_no_training_relu_51)
        /*0020*/ 	.word	0x00000000


	//----- nvinfo : EIATTR_MIN_STACK_SIZE
	.align		4
.L_7:
        /*0024*/ 	.byte	0x04, 0x12
        /*0026*/ 	.short	(.L_9 - .L_8)
	.align		4
.L_8:
        /*0028*/ 	.word	index@(triton_poi_fused__native_batch_norm_legit_no_training_relu_51)
        /*002c*/ 	.word	0x00000000
.L_9:


//--------------------- .nv.info.triton_poi_fused__native_batch_norm_legit_no_training_relu_51 --------------------------
	.section	.nv.info.triton_poi_fused__native_batch_norm_legit_no_training_relu_51,"",@"SHT_CUDA_INFO"
	.sectionflags	@""
	.align	4


	//----- nvinfo : EIATTR_CUDA_API_VERSION
	.align		4
        /*0000*/ 	.byte	0x04, 0x37
        /*0002*/ 	.short	(.L_11 - .L_10)
.L_10:
        /*0004*/ 	.word	0x0000007c


	//----- nvinfo : EIATTR_KPARAM_INFO
	.align		4
.L_11:
        /*0008*/ 	.byte	0x04, 0x17
        /*000a*/ 	.short	(.L_13 - .L_12)
.L_12:
        /*000c*/ 	.word	0x00000000
        /*0010*/ 	.short	0x0007
        /*0012*/ 	.short	0x0034
        /*0014*/ 	.byte	0x00, 0xf0, 0x11, 0x00


	//----- nvinfo : EIATTR_KPARAM_INFO
	.align		4
.L_13:
        /*0018*/ 	.byte	0x04, 0x17
        /*001a*/ 	.short	(.L_15 - .L_14)
.L_14:
        /*001c*/ 	.word	0x00000000
        /*0020*/ 	.short	0x0006
        /*0022*/ 	.short	0x0030
        /*0024*/ 	.byte	0x00, 0xf0, 0x11, 0x00


	//----- nvinfo : EIATTR_KPARAM_INFO
	.align		4
.L_15:
        /*0028*/ 	.byte	0x04, 0x17
        /*002a*/ 	.short	(.L_17 - .L_16)
.L_16:
        /*002c*/ 	.word	0x00000000
        /*0030*/ 	.short	0x0005
        /*0032*/ 	.short	0x0028
        /*0034*/ 	.byte	0x00, 0xf4, 0x21, 0x00


	//----- nvinfo : EIATTR_KPARAM_INFO
	.align		4
.L_17:
        /*0038*/ 	.byte	0x04, 0x17
        /*003a*/ 	.short	(.L_19 - .L_18)
.L_18:
        /*003c*/ 	.word	0x00000000
        /*0040*/ 	.short	0x0004
        /*0042*/ 	.short	0x0020
        /*0044*/ 	.byte	0x00, 0xf4, 0x21, 0x00


	//----- nvinfo : EIATTR_KPARAM_INFO
	.align		4
.L_19:
        /*0048*/ 	.byte	0x04, 0x17
        /*004a*/ 	.short	(.L_21 - .L_20)
.L_20:
        /*004c*/ 	.word	0x00000000
        /*0050*/ 	.short	0x0003
        /*0052*/ 	.short	0x0018
        /*0054*/ 	.byte	0x00, 0xf4, 0x21, 0x00


	//----- nvinfo : EIATTR_KPARAM_INFO
	.align		4
.L_21:
        /*0058*/ 	.byte	0x04, 0x17
        /*005a*/ 	.short	(.L_23 - .L_22)
.L_22:
        /*005c*/ 	.word	0x00000000
        /*0060*/ 	.short	0x0002
        /*0062*/ 	.short	0x0010
        /*0064*/ 	.byte	0x00, 0xf4, 0x21, 0x00


	//----- nvinfo : EIATTR_KPARAM_INFO
	.align		4
.L_23:
        /*0068*/ 	.byte	0x04, 0x17
        /*006a*/ 	.short	(.L_25 - .L_24)
.L_24:
        /*006c*/ 	.word	0x00000000
        /*0070*/ 	.short	0x0001
        /*0072*/ 	.short	0x0008
        /*0074*/ 	.byte	0x00, 0xf4, 0x21, 0x00


	//----- nvinfo : EIATTR_KPARAM_INFO
	.align		4
.L_25:
        /*0078*/ 	.byte	0x04, 0x17
        /*007a*/ 	.short	(.L_27 - .L_26)
.L_26:
        /*007c*/ 	.word	0x00000000
        /*0080*/ 	.short	0x0000
        /*0082*/ 	.short	0x0000
        /*0084*/ 	.byte	0x00, 0xf4, 0x21, 0x00


	//----- nvinfo : EIATTR_SPARSE_MMA_MASK
	.align		4
.L_27:
        /*0088*/ 	.byte	0x03, 0x50
        /*008a*/ 	.short	0x0000


	//----- nvinfo : EIATTR_MAXREG_COUNT
	.align		4
        /*008c*/ 	.byte	0x03, 0x1b
        /*008e*/ 	.short	0x00ff


	//----- nvinfo : EIATTR_EXIT_INSTR_OFFSETS
	.align		4
        /*0090*/ 	.byte	0x04, 0x1c
        /*0092*/ 	.short	(.L_29 - .L_28)


	//   ....[0]....
.L_28:
        /*0094*/ 	.word	0x00001240


	//   ....[1]....
        /*0098*/ 	.word	0x00001310


	//----- nvinfo : EIATTR_REQNTID
	.align		4
.L_29:
        /*009c*/ 	.byte	0x04, 0x10
        /*009e*/ 	.short	(.L_31 - .L_30)
.L_30:
        /*00a0*/ 	.word	0x00000100
        /*00a4*/ 	.word	0x00000001
        /*00a8*/ 	.word	0x00000001


	//----- nvinfo : EIATTR_CBANK_PARAM_SIZE
	.align		4
.L_31:
        /*00ac*/ 	.byte	0x03, 0x19
        /*00ae*/ 	.short	0x0038


	//----- nvinfo : EIATTR_PARAM_CBANK
	.align		4
        /*00b0*/ 	.byte	0x04, 0x0a
        /*00b2*/ 	.short	(.L_33 - .L_32)
	.align		4
.L_32:
        /*00b4*/ 	.word	index@(.nv.constant0.triton_poi_fused__native_batch_norm_legit_no_training_relu_51)
        /*00b8*/ 	.short	0x0210
        /*00ba*/ 	.short	0x0038


	//----- nvinfo : EIATTR_SW_WAR
	.align		4
.L_33:
        /*00bc*/ 	.byte	0x04, 0x36
        /*00be*/ 	.short	(.L_35 - .L_34)
.L_34:
        /*00c0*/ 	.word	0x00000008
.L_35:


//--------------------- .nv.callgraph             --------------------------
	.section	.nv.callgraph,"",@"SHT_CUDA_CALLGRAPH"
	.align	4
	.sectionentsize	8
	.align		4
        /*0000*/ 	.word	0x00000000
	.align		4
        /*0004*/ 	.word	0xffffffff
	.align		4
        /*0008*/ 	.word	0x00000000
	.align		4
        /*000c*/ 	.word	0xfffffffe
	.align		4
        /*0010*/ 	.word	0x00000000
	.align		4
        /*0014*/ 	.word	0xfffffffd
	.align		4
        /*0018*/ 	.word	0x00000000
	.align		4
        /*001c*/ 	.word	0xfffffffc


//--------------------- .nv.constant4             --------------------------
	.section	.nv.constant4,"a",@progbits
	.align	8
	.align		8
.nv.constant4:
        /*0000*/ 	.dword	_$_str
	.align		8
        /*0008*/ 	.dword	_$_str_$_2


//--------------------- .text.triton_poi_fused__native_batch_norm_legit_no_training_relu_51 --------------------------
	.section	.text.triton_poi_fused__native_batch_norm_legit_no_training_relu_51,"ax",@progbits
	.sectionflags	@"SHF_BARRIERS=1"
	.align	128
        .global         triton_poi_fused__native_batch_norm_legit_no_training_relu_51
        .type           triton_poi_fused__native_batch_norm_legit_no_training_relu_51,@function
        .size           triton_poi_fused__native_batch_norm_legit_no_training_relu_51,(.L_x_1 - triton_poi_fused__native_batch_norm_legit_no_training_relu_51)
        .other          triton_poi_fused__native_batch_norm_legit_no_training_relu_51,@"STO_CUDA_ENTRY STV_DEFAULT"
triton_poi_fused__native_batch_norm_legit_no_training_relu_51:
.text.triton_poi_fused__native_batch_norm_legit_no_training_relu_51:
[----:B------:R-:W0:Y:S02]  /*0000*/  LDC R1, c[0x0][0x28] ;  /* 0x00000a00ff017b82 */ /* 0x000e240000000800 */
[----:B------:R-:W1:Y:S01]  /*0010*/  S2R R3, SR_CTAID.Y ;  /* 0x0000000000037919 */ /* 0x000e620000002600 */
[----:B------:R-:W2:Y:S01]  /*0020*/  LDC.64 R30, c[0x0][0x210] ;  /* 0x00008400ff1e7b82 */ /* 0x000ea20000000a00 */
[----:B------:R-:W-:Y:S02]  /*0030*/  CS2R R6, SRZ ;  /* 0x0000000000067805 */ /* 0x000fe4000001ff00 */
[----:B------:R-:W-:Y:S01]  /*0040*/  CS2R R10, SRZ ;  /* 0x00000000000a7805 */ /* 0x000fe2000001ff00 */
[----:B------:R-:W3:Y:S01]  /*0050*/  S2R R8, SR_TID.X ;  /* 0x0000000000087919 */ /* 0x000ee20000002100 */
[----:B------:R-:W-:Y:S01]  /*0060*/  ULDC.64 UR6, c[0x0][0x208] ;  /* 0x0000820000067ab9 */ /* 0x000fe20000000a00 */
[----:B------:R-:W4:Y:S02]  /*0070*/  S2R R21, SR_CTAID.X ;  /* 0x0000000000157919 */ /* 0x000f240000002500 */
[----:B------:R-:W5:Y:S01]  /*0080*/  LDC.64 R26, c[0x0][0x218] ;  /* 0x00008600ff1a7b82 */ /* 0x000f620000000a00 */
[----:B-1----:R-:W-:-:S02]  /*0090*/  IMAD.SHL.U32 R3, R3, 0x40, RZ ;  /* 0x0000004003037824 */ /* 0x002fc400078e00ff */
[----:B---3--:R-:W-:Y:S02]  /*00a0*/  IMAD.SHL.U32 R0, R8, 0x4, RZ ;  /* 0x0000000408007824 */ /* 0x008fe400078e00ff */
[----:B----4-:R-:W-:-:S03]  /*00b0*/  IMAD.SHL.U32 R21, R21, 0x40, RZ ;  /* 0x0000004015157824 */ /* 0x010fc600078e00ff */
[----:B------:R-:W-:-:S04]  /*00c0*/  LOP3.LUT R24, R3, 0x3c, R0, 0xf8, !PT ;  /* 0x0000003c03187812 */ /* 0x000fc800078ef800 */
[C---:B------:R-:W-:Y:S01]  /*00d0*/  ISETP.GE.AND P0, PT, R24.reuse, 0x300, PT ;  /* 0x000003001800780c */ /* 0x040fe20003f06270 */
[----:B------:R-:W-:-:S05]  /*00e0*/  IMAD.HI R2, R24, 0x2aaaaaab, RZ ;  /* 0x2aaaaaab18027827 */ /* 0x000fca00078e02ff */
[----:B------:R-:W-:-:S04]  /*00f0*/  SHF.R.U32.HI R5, RZ, 0x1f, R2 ;  /* 0x0000001fff057819 */ /* 0x000fc80000011602 */
[----:B------:R-:W-:Y:S02]  /*0100*/  LEA.HI.SX32 R15, R2, R5, 0x1b ;  /* 0x00000005020f7211 */ /* 0x000fe400078fdaff */
[----:B------:R-:W-:Y:S02]  /*0110*/  CS2R R4, SRZ ;  /* 0x0000000000047805 */ /* 0x000fe4000001ff00 */
[----:B------:R-:W-:Y:S02]  /*0120*/  SHF.R.U32.HI R2, RZ, 0x4, R8 ;  /* 0x00000004ff027819 */ /* 0x000fe40000011608 */
[----:B------:R-:W-:Y:S01]  /*0130*/  CS2R R8, SRZ ;  /* 0x0000000000087805 */ /* 0x000fe2000001ff00 */
[----:B------:R-:W-:Y:S01]  /*0140*/  IMAD R24, R15, -0xc0, R24 ;  /* 0xffffff400f187824 */ /* 0x000fe200078e0218 */
[----:B------:R-:W-:-:S03]  /*0150*/  SGXT.U32 R2, R2, 0x4 ;  /* 0x000000040202781a */ /* 0x000fc60000000000 */
[----:B------:R-:W-:Y:S01]  /*0160*/  IMAD R15, R15, 0x9300, R24 ;  /* 0x000093000f0f7824 */ /* 0x000fe200078e0218 */
[----:B------:R-:W-:Y:S02]  /*0170*/  LOP3.LUT R12, R21, R2, RZ, 0xfc, !PT ;  /* 0x00000002150c7212 */ /* 0x000fe400078efcff */
[----:B------:R-:W-:Y:S02]  /*0180*/  LOP3.LUT R13, R21, 0x10, R2, 0xfe, !PT ;  /* 0x00000010150d7812 */ /* 0x000fe400078efe02 */
[C---:B------:R-:W-:Y:S01]  /*0190*/  ISETP.LT.AND P1, PT, R12.reuse, 0xc4, !P0 ;  /* 0x000000c40c00780c */ /* 0x040fe20004721270 */
[--C-:B------:R-:W-:Y:S01]  /*01a0*/  IMAD R19, R12, 0xc0, R15.reuse ;  /* 0x000000c00c137824 */ /* 0x100fe200078e020f */
[C---:B------:R-:W-:Y:S01]  /*01b0*/  ISETP.LT.AND P2, PT, R13.reuse, 0xc4, !P0 ;  /* 0x000000c40d00780c */ /* 0x040fe20004741270 */
[----:B------:R-:W-:Y:S01]  /*01c0*/  IMAD R23, R13, 0xc0, R15 ;  /* 0x000000c00d177824 */ /* 0x000fe200078e020f */
[----:B------:R-:W-:Y:S01]  /*01d0*/  LOP3.LUT R29, R21, 0x20, R2, 0xfe, !PT ;  /* 0x00000020151d7812 */ /* 0x000fe200078efe02 */
[----:B--2---:R-:W-:Y:S01]  /*01e0*/  IMAD.WIDE R18, R19, 0x4, R30 ;  /* 0x0000000413127825 */ /* 0x004fe200078e021e */
[----:B------:R-:W-:-:S02]  /*01f0*/  LOP3.LUT R14, R21, 0x30, R2, 0xfe, !PT ;  /* 0x00000030150e7812 */ /* 0x000fc400078efe02 */
[C---:B------:R-:W-:Y:S01]  /*0200*/  ISETP.LT.AND P3, PT, R29.reuse, 0xc4, !P0 ;  /* 0x000000c41d00780c */ /* 0x040fe20004761270 */
[----:B------:R-:W-:Y:S01]  /*0210*/  IMAD R29, R29, 0xc0, R15 ;  /* 0x000000c01d1d7824 */ /* 0x000fe200078e020f */
[C---:B------:R-:W-:Y:S01]  /*0220*/  ISETP.LT.AND P4, PT, R14.reuse, 0xc4, !P0 ;  /* 0x000000c40e00780c */ /* 0x040fe20004781270 */
[----:B------:R-:W-:Y:S01]  /*0230*/  IMAD.WIDE R22, R23, 0x4, R30 ;  /* 0x0000000417167825 */ /* 0x000fe200078e021e */
[----:B------:R-:W-:Y:S01]  /*0240*/  LOP3.LUT R0, R21, 0x3c, R0, 0xf8, !PT ;  /* 0x0000003c15007812 */ /* 0x000fe200078ef800 */
[----:B------:R1:W2:Y:S02]  /*0250*/  @P1 LDG.E.EL.128 R4, desc[UR6][R18.64] ;  /* 0x0000000612041981 */ /* 0x0002a4000c2e1d00 */
[----:B------:R-:W-:Y:S02]  /*0260*/  IMAD R17, R14, 0xc0, R15 ;  /* 0x000000c00e117824 */ /* 0x000fe400078e020f */
[----:B------:R-:W-:Y:S01]  /*0270*/  IMAD.WIDE R28, R29, 0x4, R30 ;  /* 0x000000041d1c7825 */ /* 0x000fe200078e021e */
[----:B------:R3:W4:Y:S01]  /*0280*/  @P2 LDG.E.EL.128 R8, desc[UR6][R22.64] ;  /* 0x0000000616082981 */ /* 0x000722000c2e1d00 */
[----:B------:R-:W-:-:S02]  /*0290*/  CS2R R12, SRZ ;  /* 0x00000000000c7805 */ /* 0x000fc4000001ff00 */
[----:B------:R-:W-:Y:S01]  /*02a0*/  CS2R R14, SRZ ;  /* 0x00000000000e7805 */ /* 0x000fe2000001ff00 */
[----:B------:R-:W-:Y:S01]  /*02b0*/  IMAD.WIDE R30, R17, 0x4, R30 ;  /* 0x00000004111e7825 */ /* 0x000fe200078e021e */
[----:B------:R-:W-:Y:S02]  /*02c0*/  CS2R R16, SRZ ;  /* 0x0000000000107805 */ /* 0x000fe4000001ff00 */
[----:B-1----:R-:W-:Y:S02]  /*02d0*/  CS2R R18, SRZ ;  /* 0x0000000000127805 */ /* 0x002fe4000001ff00 */
[----:B------:R-:W-:Y:S01]  /*02e0*/  CS2R R20, SRZ ;  /* 0x0000000000147805 */ /* 0x000fe2000001ff00 */
[----:B-----5:R-:W-:Y:S01]  /*02f0*/  IMAD.WIDE R26, R24, 0x4, R26 ;  /* 0x00000004181a7825 */ /* 0x020fe200078e021a */
[----:B------:R1:W5:Y:S01]  /*0300*/  @P3 LDG.E.EL.128 R12, desc[UR6][R28.64] ;  /* 0x000000061c0c3981 */ /* 0x000362000c2e1d00 */
[----:B---3--:R-:W-:-:S03]  /*0310*/  CS2R R22, SRZ ;  /* 0x0000000000167805 */ /* 0x008fc6000001ff00 */
[----:B------:R-:W3:Y:S04]  /*0320*/  @P4 LDG.E.EL.128 R16, desc[UR6][R30.64] ;  /* 0x000000061e104981 */ /* 0x000ee8000c2e1d00 */
[----:B------:R-:W2:Y:S01]  /*0330*/  @!P0 LDG.E.EL.128 R20, desc[UR6][R26.64] ;  /* 0x000000061a148981 */ /* 0x000ea2000c2e1d00 */
[----:B-1----:R-:W1:Y:S02]  /*0340*/  LDC.64 R28, c[0x0][0x220] ;  /* 0x00008800ff1c7b82 */ /* 0x002e640000000a00 */
[----:B-1----:R-:W-:-:S04]  /*0350*/  IMAD.WIDE R28, R24, 0x4, R28 ;  /* 0x00000004181c7825 */ /* 0x002fc800078e021c */
[C---:B--2---:R-:W-:Y:S01]  /*0360*/  FADD R4, -R20.reuse, R4 ;  /* 0x0000000414047221 */ /* 0x044fe20000000100 */
[C---:B----4-:R-:W-:Y:S01]  /*0370*/  FADD R25, -R20.reuse, R8 ;  /* 0x0000000814197221 */ /* 0x050fe20000000100 */
[C---:B-----5:R-:W-:Y:S01]  /*0380*/  FADD R12, -R20.reuse, R12 ;  /* 0x0000000c140c7221 */ /* 0x060fe20000000100 */
[----:B---3--:R-:W-:Y:S01]  /*0390*/  FADD R16, -R20, R16 ;  /* 0x0000001014107221 */ /* 0x008fe20000000100 */
[C---:B------:R-:W-:Y:S01]  /*03a0*/  FADD R5, -R21.reuse, R5 ;  /* 0x0000000515057221 */ /* 0x040fe20000000100 */
[C---:B------:R-:W-:Y:S01]  /*03b0*/  FADD R20, -R21.reuse, R9 ;  /* 0x0000000915147221 */ /* 0x040fe20000000100 */
[C---:B------:R-:W-:Y:S01]  /*03c0*/  FADD R13, -R21.reuse, R13 ;  /* 0x0000000d150d7221 */ /* 0x040fe20000000100 */
[----:B------:R-:W-:Y:S01]  /*03d0*/  FADD R17, -R21, R17 ;  /* 0x0000001115117221 */ /* 0x000fe20000000100 */
[----:B------:R-:W-:Y:S01]  /*03e0*/  FADD R21, -R22, R10 ;  /* 0x0000000a16157221 */ /* 0x000fe20000000100 */
[----:B------:R-:W-:Y:S01]  /*03f0*/  FADD R26, -R23, R11 ;  /* 0x0000000b171a7221 */ /* 0x000fe20000000100 */
[----:B------:R-:W-:-:S02]  /*0400*/  CS2R R8, SRZ ;  /* 0x0000000000087805 */ /* 0x000fc4000001ff00 */
[----:B------:R-:W-:-:S06]  /*0410*/  CS2R R10, SRZ ;  /* 0x00000000000a7805 */ /* 0x000fcc000001ff00 */
[----:B------:R-:W2:Y:S01]  /*0420*/  @!P0 LDG.E.EL.128 R8, desc[UR6][R28.64] ;  /* 0x000000061c088981 */ /* 0x000ea2000c2e1d00 */
[C---:B------:R-:W-:Y:S01]  /*0430*/  FADD R6, -R22.reuse, R6 ;  /* 0x0000000616067221 */ /* 0x040fe20000000100 */
[C---:B------:R-:W-:Y:S01]  /*0440*/  FADD R14, -R22.reuse, R14 ;  /* 0x0000000e160e7221 */ /* 0x040fe20000000100 */
[----:B------:R-:W-:Y:S01]  /*0450*/  FADD R18, -R22, R18 ;  /* 0x0000001216127221 */ /* 0x000fe20000000100 */
[C---:B------:R-:W-:Y:S01]  /*0460*/  FADD R22, -R23.reuse, R7 ;  /* 0x0000000717167221 */ /* 0x040fe20000000100 */
[C---:B------:R-:W-:Y:S01]  /*0470*/  FADD R7, -R23.reuse, R19 ;  /* 0x0000001317077221 */ /* 0x040fe20000000100 */
[----:B------:R-:W-:Y:S01]  /*0480*/  FADD R15, -R23, R15 ;  /* 0x0000000f170f7221 */ /* 0x000fe20000000100 */
[----:B--2---:R-:W-:-:S04]  /*0490*/  FADD R27, R8, 0.0010000000474974513054 ;  /* 0x3a83126f081b7421 */ /* 0x004fc80000000000 */
[----:B------:R-:W1:Y:S01]  /*04a0*/  MUFU.SQRT R8, R27 ;  /* 0x0000001b00087308 */ /* 0x000e620000002000 */
[----:B------:R-:W-:Y:S01]  /*04b0*/  FADD R19, R10, 0.0010000000474974513054 ;  /* 0x3a83126f0a137421 */ /* 0x000fe20000000000 */
[----:B------:R-:W-:-:S06]  /*04c0*/  FADD R11, R11, 0.0010000000474974513054 ;  /* 0x3a83126f0b0b7421 */ /* 0x000fcc0000000000 */
[----:B------:R-:W2:Y:S01]  /*04d0*/  MUFU.SQRT R30, R11 ;  /* 0x0000000b001e7308 */ /* 0x000ea20000002000 */
[----:B-1----:R-:W-:-:S07]  /*04e0*/  FSETP.GT.AND P6, PT, R8, 8.50705917302346158658e+37, PT ;  /* 0x7e8000000800780b */ /* 0x002fce0003fc4000 */
[----:B------:R-:W1:Y:S01]  /*04f0*/  MUFU.SQRT R19, R19 ;  /* 0x0000001300137308 */ /* 0x000e620000002000 */
[----:B------:R-:W-:Y:S01]  /*0500*/  FSETP.GEU.AND P1, PT, R8, 1.175494350822287508e-38, PT ;  /* 0x008000000800780b */ /* 0x000fe20003f2e000 */
[----:B------:R-:W-:Y:S02]  /*0510*/  IMAD.MOV.U32 R10, RZ, RZ, 0x3e800000 ;  /* 0x3e800000ff0a7424 */ /* 0x000fe400078e00ff */
[----:B------:R-:W-:-:S03]  /*0520*/  FADD R9, R9, 0.0010000000474974513054 ;  /* 0x3a83126f09097421 */ /* 0x000fc60000000000 */
[----:B------:R-:W-:Y:S01]  /*0530*/  FSEL R28, R10, 1, P6 ;  /* 0x3f8000000a1c7808 */ /* 0x000fe20003000000 */
[----:B------:R-:W-:Y:S01]  /*0540*/  @P6 FMUL R8, R8, 0.25 ;  /* 0x3e80000008086820 */ /* 0x000fe20000400000 */
[----:B--2---:R-:W-:Y:S02]  /*0550*/  FSETP.GT.AND P6, PT, R30, 8.50705917302346158658e+37, PT ;  /* 0x7e8000001e00780b */ /* 0x004fe40003fc4000 */
[----:B-1----:R-:W-:-:S03]  /*0560*/  FSETP.GT.AND P4, PT, R19, 8.50705917302346158658e+37, PT ;  /* 0x7e8000001300780b */ /* 0x002fc60003f84000 */
[----:B------:R-:W-:Y:S01]  /*0570*/  @!P1 FMUL R8, R8, 16777216 ;  /* 0x4b80000008089820 */ /* 0x000fe20000400000 */
[----:B------:R-:W-:Y:S01]  /*0580*/  @!P1 FMUL R28, R28, 16777216 ;  /* 0x4b8000001c1c9820 */ /* 0x000fe20000400000 */
[----:B------:R-:W-:Y:S01]  /*0590*/  FSETP.GEU.AND P1, PT, R30, 1.175494350822287508e-38, PT ;  /* 0x008000001e00780b */ /* 0x000fe20003f2e000 */
[----:B------:R-:W1:Y:S01]  /*05a0*/  MUFU.SQRT R23, R9 ;  /* 0x0000000900177308 */ /* 0x000e620000002000 */
[----:B------:R-:W-:-:S04]  /*05b0*/  FSETP.GEU.AND P5, PT, R19, 1.175494350822287508e-38, PT ;  /* 0x008000001300780b */ /* 0x000fc80003fae000 */
[----:B------:R-:W-:-:S03]  /*05c0*/  @P6 FMUL R30, R30, 0.25 ;  /* 0x3e8000001e1e6820 */ /* 0x000fc60000400000 */
[----:B------:R-:W2:Y:S01]  /*05d0*/  MUFU.RCP R9, R8 ;  /* 0x0000000800097308 */ /* 0x000ea20000001000 */
[----:B------:R-:W-:-:S03]  /*05e0*/  @P4 FMUL R19, R19, 0.25 ;  /* 0x3e80000013134820 */ /* 0x000fc60000400000 */
[----:B------:R-:W-:Y:S02]  /*05f0*/  @!P1 FMUL R30, R30, 16777216 ;  /* 0x4b8000001e1e9820 */ /* 0x000fe40000400000 */
[----:B------:R-:W-:Y:S01]  /*0600*/  @!P5 FMUL R19, R19, 16777216 ;  /* 0x4b8000001313d820 */ /* 0x000fe20000400000 */
[----:B-1----:R-:W-:-:S03]  /*0610*/  FSETP.GT.AND P2, PT, R23, 8.50705917302346158658e+37, PT ;  /* 0x7e8000001700780b */ /* 0x002fc60003f44000 */
[----:B------:R-:W1:Y:S01]  /*0620*/  MUFU.RCP R27, R19 ;  /* 0x00000013001b7308 */ /* 0x000e620000001000 */
[----:B------:R-:W-:Y:S02]  /*0630*/  FSETP.GEU.AND P3, PT, R23, 1.175494350822287508e-38, PT ;  /* 0x008000001700780b */ /* 0x000fe40003f6e000 */
[----:B------:R-:W-:-:S05]  /*0640*/  FSEL R11, R10, 1, P6 ;  /* 0x3f8000000a0b7808 */ /* 0x000fca0003000000 */
[----:B------:R-:W3:Y:S01]  /*0650*/  MUFU.RCP R30, R30 ;  /* 0x0000001e001e7308 */ /* 0x000ee20000001000 */
[----:B--2---:R-:W-:Y:S01]  /*0660*/  FMUL R9, R9, R28 ;  /* 0x0000001c09097220 */ /* 0x004fe20000400000 */
[----:B------:R-:W-:Y:S01]  /*0670*/  FSEL R28, R10, 1, P4 ;  /* 0x3f8000000a1c7808 */ /* 0x000fe20002000000 */
[----:B------:R-:W-:Y:S01]  /*0680*/  @P2 FMUL R23, R23, 0.25 ;  /* 0x3e80000017172820 */ /* 0x000fe20000400000 */
[----:B------:R-:W-:-:S03]  /*0690*/  @!P1 FMUL R11, R11, 16777216 ;  /* 0x4b8000000b0b9820 */ /* 0x000fc60000400000 */
[----:B------:R-:W-:Y:S01]  /*06a0*/  @!P5 FMUL R28, R28, 16777216 ;  /* 0x4b8000001c1cd820 */ /* 0x000fe20000400000 */
[----:B------:R-:W-:Y:S01]  /*06b0*/  @!P3 FMUL R23, R23, 16777216 ;  /* 0x4b8000001717b820 */ /* 0x000fe20000400000 */
[----:B------:R-:W-:Y:S02]  /*06c0*/  FSEL R8, R10, 1, P2 ;  /* 0x3f8000000a087808 */ /* 0x000fe40001000000 */
[----:B-1----:R-:W-:Y:S01]  /*06d0*/  FMUL R27, R27, R28 ;  /* 0x0000001c1b1b7220 */ /* 0x002fe20000400000 */
[----:B---3--:R-:W-:Y:S02]  /*06e0*/  FMUL R28, R30, R11 ;  /* 0x0000000b1e1c7220 */ /* 0x008fe40000400000 */
[----:B------:R-:W1:Y:S01]  /*06f0*/  LDC.64 R10, c[0x0][0x228] ;  /* 0x00008a00ff0a7b82 */ /* 0x000e620000000a00 */
[----:B------:R-:W2:Y:S01]  /*0700*/  MUFU.RCP R23, R23 ;  /* 0x0000001700177308 */ /* 0x000ea20000001000 */
[----:B------:R-:W-:-:S06]  /*0710*/  @!P3 FMUL R8, R8, 16777216 ;  /* 0x4b8000000808b820 */ /* 0x000fcc0000400000 */
[----:B------:R-:W3:Y:S01]  /*0720*/  LDC.64 R30, c[0x0][0x230] ;  /* 0x00008c00ff1e7b82 */ /* 0x000ee20000000a00 */
[C---:B------:R-:W-:Y:S01]  /*0730*/  FMUL R19, R28.reuse, R26 ;  /* 0x0000001a1c137220 */ /* 0x040fe20000400000 */
[C---:B------:R-:W-:Y:S01]  /*0740*/  FMUL R7, R28.reuse, R7 ;  /* 0x000000071c077220 */ /* 0x040fe20000400000 */
[C---:B------:R-:W-:Y:S01]  /*0750*/  FMUL R22, R28.reuse, R22 ;  /* 0x000000161c167220 */ /* 0x040fe20000400000 */
[C---:B------:R-:W-:Y:S01]  /*0760*/  FMUL R18, R27.reuse, R18 ;  /* 0x000000121b127220 */ /* 0x040fe20000400000 */
[----:B------:R-:W-:Y:S01]  /*0770*/  FMUL R26, R27, R14 ;  /* 0x0000000e1b1a7220 */ /* 0x000fe20000400000 */
[----:B--2---:R-:W-:Y:S01]  /*0780*/  FMUL R8, R23, R8 ;  /* 0x0000000817087220 */ /* 0x004fe20000400000 */
[----:B------:R-:W-:Y:S01]  /*0790*/  FMUL R23, R28, R15 ;  /* 0x0000000f1c177220 */ /* 0x000fe20000400000 */
[C---:B------:R-:W-:Y:S01]  /*07a0*/  FMUL R21, R27.reuse, R21 ;  /* 0x000000151b157220 */ /* 0x040fe20000400000 */
[----:B------:R-:W-:Y:S01]  /*07b0*/  FMUL R6, R27, R6 ;  /* 0x000000061b067220 */ /* 0x000fe20000400000 */
[C---:B------:R-:W-:Y:S01]  /*07c0*/  FMUL R27, R8.reuse, R13 ;  /* 0x0000000d081b7220 */ /* 0x040fe20000400000 */
[C---:B------:R-:W-:Y:S01]  /*07d0*/  FMUL R28, R9.reuse, R12 ;  /* 0x0000000c091c7220 */ /* 0x040fe20000400000 */
[C---:B------:R-:W-:Y:S01]  /*07e0*/  FMUL R17, R8.reuse, R17 ;  /* 0x0000001108117220 */ /* 0x040fe20000400000 */
[C---:B------:R-:W-:Y:S01]  /*07f0*/  FMUL R20, R8.reuse, R20 ;  /* 0x0000001408147220 */ /* 0x040fe20000400000 */
[----:B------:R-:W-:Y:S01]  /*0800*/  FMUL R5, R8, R5 ;  /* 0x0000000508057220 */ /* 0x000fe20000400000 */
[C---:B------:R-:W-:Y:S01]  /*0810*/  FMUL R16, R9.reuse, R16 ;  /* 0x0000001009107220 */ /* 0x040fe20000400000 */
[C---:B------:R-:W-:Y:S01]  /*0820*/  FMUL R25, R9.reuse, R25 ;  /* 0x0000001909197220 */ /* 0x040fe20000400000 */
[----:B------:R-:W-:Y:S01]  /*0830*/  FMUL R4, R9, R4 ;  /* 0x0000000409047220 */ /* 0x000fe20000400000 */
[----:B-1----:R-:W-:Y:S01]  /*0840*/  IMAD.WIDE R12, R24, 0x4, R10 ;  /* 0x00000004180c7825 */ /* 0x002fe200078e020a */
[----:B------:R-:W-:-:S02]  /*0850*/  CS2R R8, SRZ ;  /* 0x0000000000087805 */ /* 0x000fc4000001ff00 */
[----:B------:R-:W-:Y:S02]  /*0860*/  CS2R R10, SRZ ;  /* 0x00000000000a7805 */ /* 0x000fe4000001ff00 */
[----:B------:R-:W-:Y:S01]  /*0870*/  CS2R R14, SRZ ;  /* 0x00000000000e7805 */ /* 0x000fe2000001ff00 */
[----:B---3--:R-:W-:-:S03]  /*0880*/  IMAD.WIDE R30, R24, 0x4, R30 ;  /* 0x00000004181e7825 */ /* 0x008fc600078e021e */
[----:B------:R1:W2:Y:S02]  /*0890*/  @!P0 LDG.E.EL.128 R8, desc[UR6][R12.64] ;  /* 0x000000060c088981 */ /* 0x0002a4000c2e1d00 */
[----:B-1----:R-:W-:-:S06]  /*08a0*/  CS2R R12, SRZ ;  /* 0x00000000000c7805 */ /* 0x002fcc000001ff00 */
[----:B------:R-:W2:Y:S01]  /*08b0*/  @!P0 LDG.E.EL.128 R12, desc[UR6][R30.64] ;  /* 0x000000061e0c8981 */ /* 0x000ea2000c2e1d00 */
[----:B------:R-:W1:Y:S01]  /*08c0*/  S2UR UR5, SR_CgaCtaId ;  /* 0x00000000000579c3 */ /* 0x000e620000008800 */
[----:B------:R-:W-:Y:S02]  /*08d0*/  UMOV UR4, 0x400 ;  /* 0x0000040000047882 */ /* 0x000fe40000000000 */
[----:B-1----:R-:W-:Y:S01]  /*08e0*/  UPRMT UR4, UR5, 0x654, UR4 ;  /* 0x0000065405047896 */ /* 0x002fe20008000004 */
[-CC-:B--2---:R-:W-:Y:S01]  /*08f0*/  FFMA R4, R4, R8.reuse, R12.reuse ;  /* 0x0000000804047223 */ /* 0x184fe2000000000c */
[-CC-:B------:R-:W-:Y:S01]  /*0900*/  FFMA R25, R25, R8.reuse, R12.reuse ;  /* 0x0000000819197223 */ /* 0x180fe2000000000c */
[-CC-:B------:R-:W-:Y:S01]  /*0910*/  FFMA R28, R28, R8.reuse, R12.reuse ;  /* 0x000000081c1c7223 */ /* 0x180fe2000000000c */
[----:B------:R-:W-:Y:S02]  /*0920*/  FFMA R16, R16, R8, R12 ;  /* 0x0000000810107223 */ /* 0x000fe4000000000c */
[----:B------:R-:W1:Y:S01]  /*0930*/  S2R R8, SR_TID.X ;  /* 0x0000000000087919 */ /* 0x000e620000002100 */
[-CC-:B------:R-:W-:Y:S01]  /*0940*/  FFMA R5, R5, R9.reuse, R13.reuse ;  /* 0x0000000905057223 */ /* 0x180fe2000000000d */
[-CC-:B------:R-:W-:Y:S01]  /*0950*/  FFMA R20, R20, R9.reuse, R13.reuse ;  /* 0x0000000914147223 */ /* 0x180fe2000000000d */
[-CC-:B------:R-:W-:Y:S01]  /*0960*/  FFMA R27, R27, R9.reuse, R13.reuse ;  /* 0x000000091b1b7223 */ /* 0x180fe2000000000d */
[----:B------:R-:W-:Y:S01]  /*0970*/  FFMA R17, R17, R9, R13 ;  /* 0x0000000911117223 */ /* 0x000fe2000000000d */
[-CC-:B------:R-:W-:Y:S01]  /*0980*/  FFMA R6, R6, R10.reuse, R14.reuse ;  /* 0x0000000a06067223 */ /* 0x180fe2000000000e */
[-CC-:B------:R-:W-:Y:S01]  /*0990*/  FFMA R21, R21, R10.reuse, R14.reuse ;  /* 0x0000000a15157223 */ /* 0x180fe2000000000e */
[-CC-:B------:R-:W-:Y:S01]  /*09a0*/  FFMA R26, R26, R10.reuse, R14.reuse ;  /* 0x0000000a1a1a7223 */ /* 0x180fe2000000000e */
[----:B------:R-:W-:Y:S01]  /*09b0*/  FFMA R18, R18, R10, R14 ;  /* 0x0000000a12127223 */ /* 0x000fe2000000000e */
[-CC-:B------:R-:W-:Y:S01]  /*09c0*/  FFMA R22, R22, R11.reuse, R15.reuse ;  /* 0x0000000b16167223 */ /* 0x180fe2000000000f */
[-CC-:B------:R-:W-:Y:S01]  /*09d0*/  FFMA R19, R19, R11.reuse, R15.reuse ;  /* 0x0000000b13137223 */ /* 0x180fe2000000000f */
[-CC-:B------:R-:W-:Y:S01]  /*09e0*/  FFMA R23, R23, R11.reuse, R15.reuse ;  /* 0x0000000b17177223 */ /* 0x180fe2000000000f */
[----:B------:R-:W-:-:S02]  /*09f0*/  FFMA R7, R7, R11, R15 ;  /* 0x0000000b07077223 */ /* 0x000fc4000000000f */
[----:B------:R-:W-:Y:S02]  /*0a00*/  FSETP.GEU.AND P0, PT, R22, RZ, PT ;  /* 0x000000ff1600720b */ /* 0x000fe40003f0e000 */
[----:B-1----:R-:W-:Y:S02]  /*0a10*/  SHF.L.U32 R9, R8, 0x8, RZ ;  /* 0x0000000808097819 */ /* 0x002fe400000006ff */
[----:B------:R-:W-:Y:S02]  /*0a20*/  SHF.R.U32.HI R10, RZ, 0x4, R8 ;  /* 0x00000004ff0a7819 */ /* 0x000fe40000011608 */
[----:B------:R-:W-:Y:S02]  /*0a30*/  LOP3.LUT R9, R9, 0xf00, RZ, 0xc0, !PT ;  /* 0x00000f0009097812 */ /* 0x000fe400078ec0ff */
[----:B------:R-:W-:Y:S02]  /*0a40*/  SGXT.U32 R10, R10, 0x4 ;  /* 0x000000040a0a781a */ /* 0x000fe40000000000 */
[----:B------:R-:W-:-:S02]  /*0a50*/  LOP3.LUT R12, R9, 0x40, RZ, 0xfc, !PT ;  /* 0x00000040090c7812 */ /* 0x000fc400078efcff */
[C---:B------:R-:W-:Y:S02]  /*0a60*/  LOP3.LUT R13, R9.reuse, 0x80, RZ, 0xfc, !PT ;  /* 0x00000080090d7812 */ /* 0x040fe400078efcff */
[C---:B------:R-:W-:Y:S02]  /*0a70*/  LOP3.LUT R10, R9.reuse, R10, RZ, 0xfc, !PT ;  /* 0x0000000a090a7212 */ /* 0x040fe400078efcff */
[C---:B------:R-:W-:Y:S02]  /*0a80*/  LOP3.LUT R14, R9.reuse, 0xc0, RZ, 0xfc, !PT ;  /* 0x000000c0090e7812 */ /* 0x040fe400078efcff */
[----:B------:R-:W-:Y:S02]  /*0a90*/  LEA.HI R11, R9, UR4, RZ, 0x1c ;  /* 0x00000004090b7c11 */ /* 0x000fe4000f8fe0ff */
[----:B------:R-:W-:Y:S02]  /*0aa0*/  LEA.HI R9, R12, UR4, RZ, 0x1c ;  /* 0x000000040c097c11 */ /* 0x000fe4000f8fe0ff */
[----:B------:R-:W-:-:S03]  /*0ab0*/  LEA.HI R13, R13, UR4, RZ, 0x1c ;  /* 0x000000040d0d7c11 */ /* 0x000fc6000f8fe0ff */
[----:B------:R-:W-:Y:S01]  /*0ac0*/  IMAD R12, R10, 0x4, R9 ;  /* 0x000000040a0c7824 */ /* 0x000fe200078e0209 */
[----:B------:R-:W-:Y:S01]  /*0ad0*/  FSETP.GEU.AND P1, PT, R6, RZ, PT ;  /* 0x000000ff0600720b */ /* 0x000fe20003f2e000 */
[----:B------:R-:W-:Y:S01]  /*0ae0*/  IMAD R9, R10, 0x4, R13 ;  /* 0x000000040a097824 */ /* 0x000fe200078e020d */
[----:B------:R-:W-:Y:S02]  /*0af0*/  FSEL R13, R22, RZ, P0 ;  /* 0x000000ff160d7208 */ /* 0x000fe40000000000 */
[----:B------:R-:W-:Y:S02]  /*0b00*/  FSETP.GEU.AND P0, PT, R25, RZ, PT ;  /* 0x000000ff1900720b */ /* 0x000fe40003f0e000 */
[----:B------:R-:W-:Y:S02]  /*0b10*/  FSETP.GEU.AND P3, PT, R4, RZ, PT ;  /* 0x000000ff0400720b */ /* 0x000fe40003f6e000 */
[----:B------:R-:W-:Y:S02]  /*0b20*/  LEA.HI R15, R14, UR4, RZ, 0x1c ;  /* 0x000000040e0f7c11 */ /* 0x000fe4000f8fe0ff */
[----:B------:R-:W-:-:S02]  /*0b30*/  FSETP.GEU.AND P2, PT, R5, RZ, PT ;  /* 0x000000ff0500720b */ /* 0x000fc40003f4e000 */
[----:B------:R-:W-:Y:S02]  /*0b40*/  FSEL R6, R6, RZ, P1 ;  /* 0x000000ff06067208 */ /* 0x000fe40000800000 */
[----:B------:R-:W-:Y:S02]  /*0b50*/  FSETP.GEU.AND P1, PT, R19, RZ, PT ;  /* 0x000000ff1300720b */ /* 0x000fe40003f2e000 */
[----:B------:R-:W-:Y:S01]  /*0b60*/  FSEL R14, R25, RZ, P0 ;  /* 0x000000ff190e7208 */ /* 0x000fe20000000000 */
[----:B------:R-:W-:Y:S01]  /*0b70*/  IMAD R11, R10, 0x4, R11 ;  /* 0x000000040a0b7824 */ /* 0x000fe200078e020b */
[----:B------:R-:W-:Y:S02]  /*0b80*/  FSETP.GEU.AND P0, PT, R28, RZ, PT ;  /* 0x000000ff1c00720b */ /* 0x000fe40003f0e000 */
[----:B------:R-:W-:Y:S02]  /*0b90*/  FSEL R4, R4, RZ, P3 ;  /* 0x000000ff04047208 */ /* 0x000fe40001800000 */
[----:B------:R-:W-:-:S02]  /*0ba0*/  FSEL R5, R5, RZ, P2 ;  /* 0x000000ff05057208 */ /* 0x000fc40001000000 */
[----:B------:R-:W-:Y:S02]  /*0bb0*/  FSETP.GEU.AND P3, PT, R20, RZ, PT ;  /* 0x000000ff1400720b */ /* 0x000fe40003f6e000 */
[----:B------:R-:W-:Y:S02]  /*0bc0*/  FSETP.GEU.AND P2, PT, R21, RZ, PT ;  /* 0x000000ff1500720b */ /* 0x000fe40003f4e000 */
[----:B------:R-:W-:Y:S02]  /*0bd0*/  FSEL R19, R19, RZ, P1 ;  /* 0x000000ff13137208 */ /* 0x000fe40000800000 */
[----:B------:R-:W-:Y:S02]  /*0be0*/  LEA R10, R10, R15, 0x2 ;  /* 0x0000000f0a0a7211 */ /* 0x000fe400078e10ff */
[----:B------:R-:W-:Y:S02]  /*0bf0*/  FSEL R28, R28, RZ, P0 ;  /* 0x000000ff1c1c7208 */ /* 0x000fe40000000000 */
[----:B------:R-:W-:Y:S01]  /*0c00*/  FSETP.GEU.AND P1, PT, R27, RZ, PT ;  /* 0x000000ff1b00720b */ /* 0x000fe20003f2e000 */
[----:B------:R1:W-:Y:S01]  /*0c10*/  STS [R11], R4 ;  /* 0x000000040b007388 */ /* 0x0003e20000000800 */
[----:B------:R-:W-:-:S02]  /*0c20*/  FSETP.GEU.AND P0, PT, R26, RZ, PT ;  /* 0x000000ff1a00720b */ /* 0x000fc40003f0e000 */
[----:B------:R-:W-:Y:S01]  /*0c30*/  FSEL R15, R20, RZ, P3 ;  /* 0x000000ff140f7208 */ /* 0x000fe20001800000 */
[----:B------:R-:W-:Y:S01]  /*0c40*/  STS [R12+0x100], R5 ;  /* 0x000100050c007388 */ /* 0x000fe20000000800 */
[----:B------:R-:W-:Y:S02]  /*0c50*/  FSEL R27, R27, RZ, P1 ;  /* 0x000000ff1b1b7208 */ /* 0x000fe40000800000 */
[----:B------:R-:W-:Y:S01]  /*0c60*/  FSETP.GEU.AND P1, PT, R16, RZ, PT ;  /* 0x000000ff1000720b */ /* 0x000fe20003f2e000 */
[----:B------:R-:W-:Y:S01]  /*0c70*/  STS [R9+0x200], R6 ;  /* 0x0002000609007388 */ /* 0x000fe20000000800 */
[----:B-1----:R-:W-:-:S03]  /*0c80*/  FSEL R4, R21, RZ, P2 ;  /* 0x000000ff15047208 */ /* 0x002fc60001000000 */
[----:B------:R-:W-:Y:S01]  /*0c90*/  STS [R10+0x300], R13 ;  /* 0x0003000d0a007388 */ /* 0x000fe20000000800 */
[----:B------:R-:W-:Y:S02]  /*0ca0*/  FSEL R26, R26, RZ, P0 ;  /* 0x000000ff1a1a7208 */ /* 0x000fe40000000000 */
[----:B------:R-:W-:Y:S01]  /*0cb0*/  FSETP.GEU.AND P0, PT, R17, RZ, PT ;  /* 0x000000ff1100720b */ /* 0x000fe20003f0e000 */
[----:B------:R-:W-:Y:S01]  /*0cc0*/  STS [R11+0x40], R14 ;  /* 0x0000400e0b007388 */ /* 0x000fe20000000800 */
[----:B------:R-:W-:-:S03]  /*0cd0*/  FSETP.GEU.AND P2, PT, R23, RZ, PT ;  /* 0x000000ff1700720b */ /* 0x000fc60003f4e000 */
[----:B------:R-:W-:Y:S01]  /*0ce0*/  STS [R12+0x140], R15 ;  /* 0x0001400f0c007388 */ /* 0x000fe20000000800 */
[----:B------:R-:W-:-:S03]  /*0cf0*/  FSEL R17, R17, RZ, P0 ;  /* 0x000000ff11117208 */ /* 0x000fc60000000000 */
[----:B------:R1:W-:Y:S01]  /*0d00*/  STS [R9+0x240], R4 ;  /* 0x0002400409007388 */ /* 0x0003e20000000800 */
[----:B------:R-:W-:Y:S02]  /*0d10*/  FSEL R23, R23, RZ, P2 ;  /* 0x000000ff17177208 */ /* 0x000fe40001000000 */
[C---:B------:R-:W-:Y:S01]  /*0d20*/  FSETP.GEU.AND P0, PT, R7.reuse, RZ, PT ;  /* 0x000000ff0700720b */ /* 0x040fe20003f0e000 */
[----:B------:R-:W-:Y:S01]  /*0d30*/  STS [R10+0x340], R19 ;  /* 0x000340130a007388 */ /* 0x000fe20000000800 */
[----:B-1----:R-:W-:Y:S02]  /*0d40*/  FSEL R4, R16, RZ, P1 ;  /* 0x000000ff10047208 */ /* 0x002fe40000800000 */
[----:B------:R-:W-:Y:S01]  /*0d50*/  FSETP.GEU.AND P1, PT, R18, RZ, PT ;  /* 0x000000ff1200720b */ /* 0x000fe20003f2e000 */
[----:B------:R-:W-:Y:S01]  /*0d60*/  STS [R11+0x80], R28 ;  /* 0x0000801c0b007388 */ /* 0x000fe20000000800 */
[----:B------:R-:W-:Y:S01]  /*0d70*/  IMAD.SHL.U32 R16, R8, 0x4, RZ ;  /* 0x0000000408107824 */ /* 0x000fe200078e00ff */
[----:B------:R-:W-:-:S02]  /*0d80*/  FSEL R7, R7, RZ, P0 ;  /* 0x000000ff07077208 */ /* 0x000fc40000000000 */
[----:B------:R-:W-:Y:S01]  /*0d90*/  STS [R12+0x180], R27 ;  /* 0x0001801b0c007388 */ /* 0x000fe20000000800 */
[----:B------:R-:W-:-:S03]  /*0da0*/  FSEL R18, R18, RZ, P1 ;  /* 0x000000ff12127208 */ /* 0x000fc60000800000 */
[----:B------:R-:W-:Y:S04]  /*0db0*/  STS [R9+0x280], R26 ;  /* 0x0002801a09007388 */ /* 0x000fe80000000800 */
[----:B------:R-:W-:Y:S01]  /*0dc0*/  STS [R10+0x380], R23 ;  /* 0x000380170a007388 */ /* 0x000fe20000000800 */
[----:B------:R-:W-:-:S03]  /*0dd0*/  LOP3.LUT R16, R16, 0x3fc, RZ, 0xc0, !PT ;  /* 0x000003fc10107812 */ /* 0x000fc600078ec0ff */
[----:B------:R1:W-:Y:S04]  /*0de0*/  STS [R11+0xc0], R4 ;  /* 0x0000c0040b007388 */ /* 0x0003e80000000800 */
[----:B------:R-:W-:Y:S04]  /*0df0*/  STS [R12+0x1c0], R17 ;  /* 0x0001c0110c007388 */ /* 0x000fe80000000800 */
[----:B------:R2:W-:Y:S04]  /*0e00*/  STS [R9+0x2c0], R18 ;  /* 0x0002c01209007388 */ /* 0x0005e80000000800 */
[----:B------:R-:W-:Y:S01]  /*0e10*/  STS [R10+0x3c0], R7 ;  /* 0x0003c0070a007388 */ /* 0x000fe20000000800 */
[----:B------:R-:W-:-:S02]  /*0e20*/  LOP3.LUT R5, R16, 0x400, RZ, 0xfc, !PT ;  /* 0x0000040010057812 */ /* 0x000fc400078efcff */
[----:B------:R-:W-:Y:S02]  /*0e30*/  LOP3.LUT R6, R16, 0x800, RZ, 0xfc, !PT ;  /* 0x0000080010067812 */ /* 0x000fe400078efcff */
[----:B------:R-:W-:Y:S02]  /*0e40*/  SHF.R.U32.HI R8, RZ, 0x2, R8 ;  /* 0x00000002ff087819 */ /* 0x000fe40000011608 */
[----:B-1----:R-:W-:Y:S02]  /*0e50*/  SHF.R.U32.HI R4, RZ, 0x4, R5 ;  /* 0x00000004ff047819 */ /* 0x002fe40000011605 */
[----:B------:R-:W-:Y:S02]  /*0e60*/  SHF.R.U32.HI R6, RZ, 0x4, R6 ;  /* 0x00000004ff067819 */ /* 0x000fe40000011606 */
[----:B------:R-:W-:Y:S02]  /*0e70*/  LOP3.LUT R8, R8, 0x3c, RZ, 0xc0, !PT ;  /* 0x0000003c08087812 */ /* 0x000fe400078ec0ff */
[----:B------:R-:W-:-:S02]  /*0e80*/  LOP3.LUT R4, R4, 0x7c, RZ, 0xc0, !PT ;  /* 0x0000007c04047812 */ /* 0x000fc400078ec0ff */
[----:B------:R-:W-:Y:S01]  /*0e90*/  LOP3.LUT R6, R6, 0xbc, RZ, 0xc0, !PT ;  /* 0x000000bc06067812 */ /* 0x000fe200078ec0ff */
[----:B------:R-:W-:Y:S02]  /*0ea0*/  VIADD R5, R8, UR4 ;  /* 0x0000000408057c36 */ /* 0x000fe40008000000 */
[----:B------:R-:W-:Y:S01]  /*0eb0*/  VIADD R11, R4, UR4 ;  /* 0x00000004040b7c36 */ /* 0x000fe20008000000 */
[----:B--2---:R-:W-:Y:S01]  /*0ec0*/  IADD3 R9, R6, UR4, RZ ;  /* 0x0000000406097c10 */ /* 0x004fe2000fffe0ff */
[C---:B------:R-:W-:Y:S01]  /*0ed0*/  IMAD R17, R16.reuse, 0x4, R5 ;  /* 0x0000000410117824 */ /* 0x040fe200078e0205 */
[----:B------:R-:W-:Y:S01]  /*0ee0*/  BAR.SYNC.DEFER_BLOCKING 0x0 ;  /* 0x0000000000007b1d */ /* 0x000fe20000010000 */
[C---:B------:R-:W-:Y:S02]  /*0ef0*/  IMAD R25, R16.reuse, 0x4, R11 ;  /* 0x0000000410197824 */ /* 0x040fe400078e020b */
[----:B------:R-:W-:Y:S01]  /*0f00*/  IMAD R27, R16, 0x4, R9 ;  /* 0x00000004101b7824 */ /* 0x000fe200078e0209 */
[----:B------:R-:W-:-:S02]  /*0f10*/  LOP3.LUT R19, R3, 0x20, R2, 0xfe, !PT ;  /* 0x0000002003137812 */ /* 0x000fc400078efe02 */
[----:B------:R-:W-:Y:S02]  /*0f20*/  LOP3.LUT R18, R3, R2, RZ, 0xfc, !PT ;  /* 0x0000000203127212 */ /* 0x000fe400078efcff */
[----:B------:R-:W-:Y:S01]  /*0f30*/  LOP3.LUT R20, R3, 0x10, R2, 0xfe, !PT ;  /* 0x0000001003147812 */ /* 0x000fe200078efe02 */
[----:B------:R-:W-:-:S04]  /*0f40*/  IMAD.HI R22, R19, 0x2aaaaaab, RZ ;  /* 0x2aaaaaab13167827 */ /* 0x000fc800078e02ff */
[----:B------:R-:W-:Y:S01]  /*0f50*/  IMAD.HI R21, R18, 0x2aaaaaab, RZ ;  /* 0x2aaaaaab12157827 */ /* 0x000fe200078e02ff */
[----:B------:R-:W-:Y:S01]  /*0f60*/  SHF.R.U32.HI R23, RZ, 0x1f, R22 ;  /* 0x0000001fff177819 */ /* 0x000fe20000011616 */
[----:B------:R-:W-:Y:S04]  /*0f70*/  LDS R4, [R17] ;  /* 0x0000000011047984 */ /* 0x000fe80000000800 */
[----:B------:R-:W-:Y:S04]  /*0f80*/  LDS R5, [R17+0x4] ;  /* 0x0000040011057984 */ /* 0x000fe80000000800 */
[----:B------:R-:W-:Y:S04]  /*0f90*/  LDS R6, [R17+0x8] ;  /* 0x0000080011067984 */ /* 0x000fe80000000800 */
[----:B------:R1:W2:Y:S04]  /*0fa0*/  LDS R7, [R17+0xc] ;  /* 0x00000c0011077984 */ /* 0x0002a80000000800 */
[----:B------:R-:W-:Y:S04]  /*0fb0*/  LDS R8, [R25+0x1000] ;  /* 0x0010000019087984 */ /* 0x000fe80000000800 */
[----:B------:R-:W-:Y:S04]  /*0fc0*/  LDS R9, [R25+0x1004] ;  /* 0x0010040019097984 */ /* 0x000fe80000000800 */
[----:B------:R-:W-:Y:S04]  /*0fd0*/  LDS R10, [R25+0x1008] ;  /* 0x00100800190a7984 */ /* 0x000fe80000000800 */
[----:B------:R-:W3:Y:S04]  /*0fe0*/  LDS R11, [R25+0x100c] ;  /* 0x00100c00190b7984 */ /* 0x000ee80000000800 */
[----:B------:R-:W-:Y:S04]  /*0ff0*/  LDS R12, [R27+0x2000] ;  /* 0x002000001b0c7984 */ /* 0x000fe80000000800 */
[----:B------:R-:W-:Y:S04]  /*1000*/  LDS R13, [R27+0x2004] ;  /* 0x002004001b0d7984 */ /* 0x000fe80000000800 */
[----:B------:R-:W-:Y:S04]  /*1010*/  LDS R14, [R27+0x2008] ;  /* 0x002008001b0e7984 */ /* 0x000fe80000000800 */
[----:B------:R4:W5:Y:S01]  /*1020*/  LDS R15, [R27+0x200c] ;  /* 0x00200c001b0f7984 */ /* 0x0009620000000800 */
[----:B------:R-:W-:Y:S01]  /*1030*/  IMAD.HI R24, R20, 0x2aaaaaab, RZ ;  /* 0x2aaaaaab14187827 */ /* 0x000fe200078e02ff */
[----:B-1----:R-:W-:-:S02]  /*1040*/  LOP3.LUT R17, R3, 0x30, R2, 0xfe, !PT ;  /* 0x0000003003117812 */ /* 0x002fc400078efe02 */
[----:B------:R-:W1:Y:S01]  /*1050*/  LDC.64 R2, c[0x0][0x238] ;  /* 0x00008e00ff027b82 */ /* 0x000e620000000a00 */
[----:B------:R-:W-:Y:S02]  /*1060*/  LEA.HI.SX32 R22, R22, R23, 0x1b ;  /* 0x0000001716167211 */ /* 0x000fe400078fdaff */
[----:B------:R-:W-:Y:S02]  /*1070*/  SHF.R.U32.HI R26, RZ, 0x1f, R21 ;  /* 0x0000001fff1a7819 */ /* 0x000fe40000011615 */
[----:B------:R-:W-:Y:S02]  /*1080*/  SHF.R.U32.HI R23, RZ, 0x1f, R24 ;  /* 0x0000001fff177819 */ /* 0x000fe40000011618 */
[----:B------:R-:W-:Y:S02]  /*1090*/  ISETP.GE.AND P0, PT, R0, 0xc4, PT ;  /* 0x000000c40000780c */ /* 0x000fe40003f06270 */
[----:B------:R-:W-:Y:S02]  /*10a0*/  LEA.HI.SX32 R21, R21, R26, 0x1b ;  /* 0x0000001a15157211 */ /* 0x000fe400078fdaff */
[----:B------:R-:W-:-:S02]  /*10b0*/  LEA.HI.SX32 R23, R24, R23, 0x1b ;  /* 0x0000001718177211 */ /* 0x000fc400078fdaff */
[----:B------:R-:W-:Y:S01]  /*10c0*/  ISETP.LT.AND P1, PT, R19, 0x300, !P0 ;  /* 0x000003001300780c */ /* 0x000fe20004721270 */
[----:B------:R-:W-:Y:S02]  /*10d0*/  IMAD R19, R22, -0xc0, R19 ;  /* 0xffffff4016137824 */ /* 0x000fe400078e0213 */
[----:B----4-:R-:W-:Y:S02]  /*10e0*/  IMAD R27, R21, -0xc0, R18 ;  /* 0xffffff40151b7824 */ /* 0x010fe400078e0212 */
[----:B------:R-:W-:Y:S01]  /*10f0*/  IMAD R25, R23, -0xc0, R20 ;  /* 0xffffff4017197824 */ /* 0x000fe200078e0214 */
[----:B------:R-:W-:Y:S01]  /*1100*/  ISETP.LT.AND P3, PT, R18, 0x300, !P0 ;  /* 0x000003001200780c */ /* 0x000fe20004761270 */
[--C-:B------:R-:W-:Y:S01]  /*1110*/  IMAD R19, R19, 0xc4, R0.reuse ;  /* 0x000000c413137824 */ /* 0x100fe200078e0200 */
[----:B------:R-:W-:Y:S01]  /*1120*/  ISETP.LT.AND P2, PT, R20, 0x300, !P0 ;  /* 0x000003001400780c */ /* 0x000fe20004741270 */
[--C-:B------:R-:W-:Y:S01]  /*1130*/  IMAD R18, R27, 0xc4, R0.reuse ;  /* 0x000000c41b127824 */ /* 0x100fe200078e0200 */
[----:B------:R-:W-:Y:S01]  /*1140*/  LOP3.LUT R24, R16, 0xc00, RZ, 0xfc, !PT ;  /* 0x00000c0010187812 */ /* 0x000fe200078efcff */
[----:B------:R-:W-:Y:S01]  /*1150*/  IMAD R20, R25, 0xc4, R0 ;  /* 0x000000c419147824 */ /* 0x000fe200078e0200 */
[----:B------:R-:W-:Y:S01]  /*1160*/  ISETP.LT.AND P0, PT, R17, 0x300, !P0 ;  /* 0x000003001100780c */ /* 0x000fe20004701270 */
[----:B------:R-:W-:Y:S01]  /*1170*/  IMAD R25, R22, 0x62000, R19 ;  /* 0x0006200016197824 */ /* 0x000fe200078e0213 */
[----:B------:R-:W-:Y:S01]  /*1180*/  SHF.R.U32.HI R24, RZ, 0x4, R24 ;  /* 0x00000004ff187819 */ /* 0x000fe20000011618 */
[----:B------:R-:W-:-:S02]  /*1190*/  IMAD R19, R21, 0x62000, R18 ;  /* 0x0006200015137824 */ /* 0x000fc400078e0212 */
[----:B------:R-:W-:Y:S01]  /*11a0*/  IMAD R21, R23, 0x62000, R20 ;  /* 0x0006200017157824 */ /* 0x000fe200078e0214 */
[----:B------:R-:W-:Y:S01]  /*11b0*/  LOP3.LUT R24, R24, 0xfc, RZ, 0xc0, !PT ;  /* 0x000000fc18187812 */ /* 0x000fe200078ec0ff */
[----:B-1----:R-:W-:-:S04]  /*11c0*/  IMAD.WIDE R18, R19, 0x4, R2 ;  /* 0x0000000413127825 */ /* 0x002fc800078e0202 */
[----:B------:R-:W-:Y:S01]  /*11d0*/  IMAD.WIDE R20, R21, 0x4, R2 ;  /* 0x0000000415147825 */ /* 0x000fe200078e0202 */
[----:B------:R-:W-:-:S03]  /*11e0*/  IADD3 R27, R24, UR4, RZ ;  /* 0x00000004181b7c10 */ /* 0x000fc6000fffe0ff */
[----:B------:R-:W-:Y:S01]  /*11f0*/  IMAD.WIDE R22, R25, 0x4, R2 ;  /* 0x0000000419167825 */ /* 0x000fe200078e0202 */
[----:B--2---:R1:W-:Y:S04]  /*1200*/  @P3 STG.E.128 desc[UR6][R18.64], R4 ;  /* 0x0000000412003986 */ /* 0x0043e8000c101d06 */
[----:B---3--:R1:W-:Y:S01]  /*1210*/  @P2 STG.E.128 desc[UR6][R20.64], R8 ;  /* 0x0000000814002986 */ /* 0x0083e2000c101d06 */
[----:B------:R-:W-:-:S03]  /*1220*/  IMAD R27, R16, 0x4, R27 ;  /* 0x00000004101b7824 */ /* 0x000fc600078e021b */
[----:B-----5:R1:W-:Y:S01]  /*1230*/  @P1 STG.E.128 desc[UR6][R22.64], R12 ;  /* 0x0000000c16001986 */ /* 0x0203e2000c101d06 */
[----:B------:R-:W-:Y:S05]  /*1240*/  @!P0 EXIT ;  /* 0x000000000000894d */ /* 0x000fea0003800000 */
[----:B-1----:R-:W-:Y:S01]  /*1250*/  LDS R4, [R27+0x3000] ;  /* 0x003000001b047984 */ /* 0x002fe20000000800 */
[----:B------:R-:W-:-:S03]  /*1260*/  IMAD.HI R8, R17, 0x2aaaaaab, RZ ;  /* 0x2aaaaaab11087827 */ /* 0x000fc600078e02ff */
[----:B------:R-:W-:Y:S02]  /*1270*/  LDS R5, [R27+0x3004] ;  /* 0x003004001b057984 */ /* 0x000fe40000000800 */
[----:B------:R-:W-:Y:S02]  /*1280*/  SHF.R.U32.HI R9, RZ, 0x1f, R8 ;  /* 0x0000001fff097819 */ /* 0x000fe40000011608 */
[----:B------:R-:W-:Y:S02]  /*1290*/  LDS R6, [R27+0x3008] ;  /* 0x003008001b067984 */ /* 0x000fe40000000800 */
[----:B------:R-:W-:Y:S02]  /*12a0*/  LEA.HI.SX32 R8, R8, R9, 0x1b ;  /* 0x0000000908087211 */ /* 0x000fe400078fdaff */
[----:B------:R-:W0:Y:S03]  /*12b0*/  LDS R7, [R27+0x300c] ;  /* 0x00300c001b077984 */ /* 0x000e260000000800 */
[----:B------:R-:W-:-:S04]  /*12c0*/  IMAD R17, R8, -0xc0, R17 ;  /* 0xffffff4008117824 */ /* 0x000fc800078e0211 */
[----:B------:R-:W-:-:S04]  /*12d0*/  IMAD R17, R17, 0xc4, R0 ;  /* 0x000000c411117824 */ /* 0x000fc800078e0200 */
[----:B------:R-:W-:-:S04]  /*12e0*/  IMAD R17, R8, 0x62000, R17 ;  /* 0x0006200008117824 */ /* 0x000fc800078e0211 */
[----:B------:R-:W-:-:S05]  /*12f0*/  IMAD.WIDE R2, R17, 0x4, R2 ;  /* 0x0000000411027825 */ /* 0x000fca00078e0202 */
[----:B0-----:R-:W-:Y:S01]  /*1300*/  STG.E.128 desc[UR6][R2.64], R4 ;  /* 0x0000000402007986 */ /* 0x001fe2000c101d06 */
[----:B------:R-:W-:Y:S05]  /*1310*/  EXIT ;  /* 0x000000000000794d */ /* 0x000fea0003800000 */
.L_x_0:
[----:B------:R-:W-:-:S00]  /*1320*/  BRA `(.L_x_0) ;  /* 0xfffffffc00fc7947 */ /* 0x000fc0000383ffff */
[----:B------:R-:W-:-:S00]  /*1330*/  NOP ;  /* 0x0000000000007918 */ /* 0x000fc00000000000 */
        /* <DEDUP_REMOVED lines=12> */
.L_x_1:


//--------------------- .nv.global.init           --------------------------
	.section	.nv.global.init,"aw",@progbits
.nv.global.init:
	.type		_$_str,@object
	.size		_$_str,(_$_str_$_2 - _$_str)
_$_str:
        /*0000*/ 	.byte	0x5f, 0x5f, 0x43, 0x55, 0x44, 0x41, 0x5f, 0x46, 0x54, 0x5a, 0x00
	.type		_$_str_$_2,@object
	.size		_$_str_$_2,(.L_1 - _$_str_$_2)
_$_str_$_2:
        /*000b*/ 	.byte	0x5f, 0x5f, 0x43, 0x55, 0x44, 0x41, 0x5f, 0x50, 0x52, 0x45, 0x43, 0x5f, 0x53, 0x51, 0x52, 0x54
        /*001b*/ 	.byte	0x00
.L_1:


//--------------------- .nv.shared.triton_poi_fused__native_batch_norm_legit_no_training_relu_51 --------------------------
	.section	.nv.shared.triton_poi_fused__native_batch_norm_legit_no_training_relu_51,"aw",@nobits
	.sectionflags	@""
	.align	16
	.zero		1024


//--------------------- .nv.constant0.triton_poi_fused__native_batch_norm_legit_no_training_relu_51 --------------------------
	.section	.nv.constant0.triton_poi_fused__native_batch_norm_legit_no_training_relu_51,"a",@progbits
	.sectionflags	@""
	.align	4
.nv.constant0.triton_poi_fused__native_batch_norm_legit_no_training_relu_51:
	.zero		584
